//
// Generated by NVIDIA NVVM Compiler
//
// Compiler Build ID: CL-36424714
// Cuda compilation tools, release 13.0, V13.0.88
// Based on NVVM 20.0.0
//

.version 9.0
.target sm_100
.address_size 64

	// .globl	_Z10filterDataPKfS0_Pfii

.visible .entry _Z10filterDataPKfS0_Pfii(
	.param .u64 .ptr .align 1 _Z10filterDataPKfS0_Pfii_param_0,
	.param .u64 .ptr .align 1 _Z10filterDataPKfS0_Pfii_param_1,
	.param .u64 .ptr .align 1 _Z10filterDataPKfS0_Pfii_param_2,
	.param .u32 _Z10filterDataPKfS0_Pfii_param_3,
	.param .u32 _Z10filterDataPKfS0_Pfii_param_4
)
{
	.reg .pred 	%p<11>;
	.reg .b32 	%r<47>;
	.reg .b32 	%f<112>;
	.reg .b64 	%rd<31>;

	ld.param.u64 	%rd11, [_Z10filterDataPKfS0_Pfii_param_0];
	ld.param.u64 	%rd12, [_Z10filterDataPKfS0_Pfii_param_1];
	ld.param.u64 	%rd10, [_Z10filterDataPKfS0_Pfii_param_2];
	ld.param.u32 	%r26, [_Z10filterDataPKfS0_Pfii_param_3];
	ld.param.u32 	%r27, [_Z10filterDataPKfS0_Pfii_param_4];
	cvta.to.global.u64 	%rd1, %rd11;
	cvta.to.global.u64 	%rd2, %rd12;
	mov.u32 	%r28, %ntid.x;
	mov.u32 	%r29, %ctaid.x;
	mul.lo.s32 	%r1, %r28, %r29;
	mov.u32 	%r2, %tid.x;
	add.s32 	%r3, %r1, %r2;
	setp.ge.s32 	%p1, %r3, %r27;
	@%p1 bra 	$L__BB0_15;
	setp.lt.s32 	%p2, %r26, 1;
	mov.f32 	%f111, 0f00000000;
	@%p2 bra 	$L__BB0_14;
	add.s32 	%r4, %r26, %r3;
	and.b32  	%r5, %r26, 15;
	setp.lt.u32 	%p3, %r26, 16;
	mov.f32 	%f111, 0f00000000;
	mov.b32 	%r43, 0;
	@%p3 bra 	$L__BB0_5;
	and.b32  	%r43, %r26, 2147483632;
	neg.s32 	%r41, %r43;
	add.s64 	%rd29, %rd2, 32;
	add.s64 	%rd4, %rd1, -28;
	add.s32 	%r31, %r2, %r26;
	add.s32 	%r32, %r31, %r1;
	add.s32 	%r40, %r32, -1;
	mov.f32 	%f111, 0f00000000;
$L__BB0_4:
	.pragma "nounroll";
	mul.wide.s32 	%rd13, %r40, 4;
	add.s64 	%rd14, %rd4, %rd13;
	ld.global.f32 	%f18, [%rd29+-32];
	ld.global.f32 	%f19, [%rd14+28];
	fma.rn.f32 	%f20, %f18, %f19, %f111;
	ld.global.f32 	%f21, [%rd29+-28];
	ld.global.f32 	%f22, [%rd14+24];
	fma.rn.f32 	%f23, %f21, %f22, %f20;
	ld.global.f32 	%f24, [%rd29+-24];
	ld.global.f32 	%f25, [%rd14+20];
	fma.rn.f32 	%f26, %f24, %f25, %f23;
	ld.global.f32 	%f27, [%rd29+-20];
	ld.global.f32 	%f28, [%rd14+16];
	fma.rn.f32 	%f29, %f27, %f28, %f26;
	ld.global.f32 	%f30, [%rd29+-16];
	ld.global.f32 	%f31, [%rd14+12];
	fma.rn.f32 	%f32, %f30, %f31, %f29;
	ld.global.f32 	%f33, [%rd29+-12];
	ld.global.f32 	%f34, [%rd14+8];
	fma.rn.f32 	%f35, %f33, %f34, %f32;
	ld.global.f32 	%f36, [%rd29+-8];
	ld.global.f32 	%f37, [%rd14+4];
	fma.rn.f32 	%f38, %f36, %f37, %f35;
	ld.global.f32 	%f39, [%rd29+-4];
	ld.global.f32 	%f40, [%rd14];
	fma.rn.f32 	%f41, %f39, %f40, %f38;
	ld.global.f32 	%f42, [%rd29];
	ld.global.f32 	%f43, [%rd14+-4];
	fma.rn.f32 	%f44, %f42, %f43, %f41;
	ld.global.f32 	%f45, [%rd29+4];
	ld.global.f32 	%f46, [%rd14+-8];
	fma.rn.f32 	%f47, %f45, %f46, %f44;
	ld.global.f32 	%f48, [%rd29+8];
	ld.global.f32 	%f49, [%rd14+-12];
	fma.rn.f32 	%f50, %f48, %f49, %f47;
	ld.global.f32 	%f51, [%rd29+12];
	ld.global.f32 	%f52, [%rd14+-16];
	fma.rn.f32 	%f53, %f51, %f52, %f50;
	ld.global.f32 	%f54, [%rd29+16];
	ld.global.f32 	%f55, [%rd14+-20];
	fma.rn.f32 	%f56, %f54, %f55, %f53;
	ld.global.f32 	%f57, [%rd29+20];
	ld.global.f32 	%f58, [%rd14+-24];
	fma.rn.f32 	%f59, %f57, %f58, %f56;
	ld.global.f32 	%f60, [%rd29+24];
	ld.global.f32 	%f61, [%rd14+-28];
	fma.rn.f32 	%f62, %f60, %f61, %f59;
	ld.global.f32 	%f63, [%rd29+28];
	ld.global.f32 	%f64, [%rd14+-32];
	fma.rn.f32 	%f111, %f63, %f64, %f62;
	add.s32 	%r41, %r41, 16;
	add.s64 	%rd29, %rd29, 64;
	add.s32 	%r40, %r40, -16;
	setp.ne.s32 	%p4, %r41, 0;
	@%p4 bra 	$L__BB0_4;
$L__BB0_5:
	setp.eq.s32 	%p5, %r5, 0;
	@%p5 bra 	$L__BB0_14;
	and.b32  	%r14, %r26, 7;
	setp.lt.u32 	%p6, %r5, 8;
	@%p6 bra 	$L__BB0_8;
	mul.wide.u32 	%rd15, %r43, 4;
	add.s64 	%rd16, %rd2, %rd15;
	ld.global.f32 	%f66, [%rd16];
	not.b32 	%r33, %r43;
	add.s32 	%r34, %r4, %r33;
	mul.wide.s32 	%rd17, %r34, 4;
	add.s64 	%rd18, %rd1, %rd17;
	ld.global.f32 	%f67, [%rd18];
	fma.rn.f32 	%f68, %f66, %f67, %f111;
	ld.global.f32 	%f69, [%rd16+4];
	ld.global.f32 	%f70, [%rd18+-4];
	fma.rn.f32 	%f71, %f69, %f70, %f68;
	ld.global.f32 	%f72, [%rd16+8];
	ld.global.f32 	%f73, [%rd18+-8];
	fma.rn.f32 	%f74, %f72, %f73, %f71;
	ld.global.f32 	%f75, [%rd16+12];
	ld.global.f32 	%f76, [%rd18+-12];
	fma.rn.f32 	%f77, %f75, %f76, %f74;
	ld.global.f32 	%f78, [%rd16+16];
	ld.global.f32 	%f79, [%rd18+-16];
	fma.rn.f32 	%f80, %f78, %f79, %f77;
	ld.global.f32 	%f81, [%rd16+20];
	ld.global.f32 	%f82, [%rd18+-20];
	fma.rn.f32 	%f83, %f81, %f82, %f80;
	ld.global.f32 	%f84, [%rd16+24];
	ld.global.f32 	%f85, [%rd18+-24];
	fma.rn.f32 	%f86, %f84, %f85, %f83;
	ld.global.f32 	%f87, [%rd16+28];
	ld.global.f32 	%f88, [%rd18+-28];
	fma.rn.f32 	%f111, %f87, %f88, %f86;
	add.s32 	%r43, %r43, 8;
$L__BB0_8:
	setp.eq.s32 	%p7, %r14, 0;
	@%p7 bra 	$L__BB0_14;
	and.b32  	%r17, %r26, 3;
	setp.lt.u32 	%p8, %r14, 4;
	@%p8 bra 	$L__BB0_11;
	mul.wide.u32 	%rd19, %r43, 4;
	add.s64 	%rd20, %rd2, %rd19;
	ld.global.f32 	%f90, [%rd20];
	not.b32 	%r35, %r43;
	add.s32 	%r36, %r4, %r35;
	mul.wide.s32 	%rd21, %r36, 4;
	add.s64 	%rd22, %rd1, %rd21;
	ld.global.f32 	%f91, [%rd22];
	fma.rn.f32 	%f92, %f90, %f91, %f111;
	ld.global.f32 	%f93, [%rd20+4];
	ld.global.f32 	%f94, [%rd22+-4];
	fma.rn.f32 	%f95, %f93, %f94, %f92;
	ld.global.f32 	%f96, [%rd20+8];
	ld.global.f32 	%f97, [%rd22+-8];
	fma.rn.f32 	%f98, %f96, %f97, %f95;
	ld.global.f32 	%f99, [%rd20+12];
	ld.global.f32 	%f100, [%rd22+-12];
	fma.rn.f32 	%f111, %f99, %f100, %f98;
	add.s32 	%r43, %r43, 4;
$L__BB0_11:
	setp.eq.s32 	%p9, %r17, 0;
	@%p9 bra 	$L__BB0_14;
	add.s32 	%r37, %r2, %r26;
	add.s32 	%r38, %r37, %r1;
	not.b32 	%r39, %r43;
	add.s32 	%r46, %r39, %r38;
	mul.wide.u32 	%rd23, %r43, 4;
	add.s64 	%rd30, %rd2, %rd23;
	neg.s32 	%r45, %r17;
$L__BB0_13:
	.pragma "nounroll";
	mul.wide.s32 	%rd24, %r46, 4;
	add.s64 	%rd25, %rd1, %rd24;
	ld.global.f32 	%f101, [%rd30];
	ld.global.f32 	%f102, [%rd25];
	fma.rn.f32 	%f111, %f101, %f102, %f111;
	add.s32 	%r46, %r46, -1;
	add.s64 	%rd30, %rd30, 4;
	add.s32 	%r45, %r45, 1;
	setp.ne.s32 	%p10, %r45, 0;
	@%p10 bra 	$L__BB0_13;
$L__BB0_14:
	cvta.to.global.u64 	%rd26, %rd10;
	mul.wide.s32 	%rd27, %r3, 4;
	add.s64 	%rd28, %rd26, %rd27;
	st.global.f32 	[%rd28], %f111;
$L__BB0_15:
	ret;

}


// ===== COMPILED SASS (sm_100) =====

	.target	sm_100

	.elftype	@"ET_EXEC"


//--------------------- .note.nv.tkinfo           --------------------------
	.section	.note.nv.tkinfo,"",@"SHT_NOTE"
	.sectionflags	@"SHF_NOTE_NV_TKINFO"
	.tkinfo
        /*0018*/ 	.word	0x00000002
        /*0030*/ 	.string	""
        /*0030*/ 	.string	"ptxas"
        /*0030*/ 	.string	"Cuda compilation tools, release 13.0, V13.0.88"
        /*0030*/ 	.string	"Build cuda_13.0.r13.0/compiler.36424714_0"
        /*0030*/ 	.string	"-arch sm_100 -m 64 "



//--------------------- .note.nv.cuinfo           --------------------------
	.section	.note.nv.cuinfo,"",@"SHT_NOTE"
	.sectionflags	@"SHF_NOTE_NV_CUINFO"
        /*0018*/ 	.short	0x0002
        /*001a*/ 	.short	0x0064
        /*001c*/ 	.short	0x0082
	.zero		2


//--------------------- .nv.info                  --------------------------
	.section	.nv.info,"",@"SHT_CUDA_INFO"
	.align	4


	//----- nvinfo : EIATTR_REGCOUNT
	.align		4
        /*0000*/ 	.byte	0x04, 0x2f
        /*0002*/ 	.short	(.L_1 - .L_0)
	.align		4
.L_0:
        /*0004*/ 	.word	index@(_Z10filterDataPKfS0_Pfii)
        /*0008*/ 	.word	0x00000020


	//----- nvinfo : EIATTR_FRAME_SIZE
	.align		4
.L_1:
        /*000c*/ 	.byte	0x04, 0x11
        /*000e*/ 	.short	(.L_3 - .L_2)
	.align		4
.L_2:
        /*0010*/ 	.word	index@(_Z10filterDataPKfS0_Pfii)
        /*0014*/ 	.word	0x00000000


	//----- nvinfo : EIATTR_MIN_STACK_SIZE
	.align		4
.L_3:
        /*0018*/ 	.byte	0x04, 0x12
        /*001a*/ 	.short	(.L_5 - .L_4)
	.align		4
.L_4:
        /*001c*/ 	.word	index@(_Z10filterDataPKfS0_Pfii)
        /*0020*/ 	.word	0x00000000
.L_5:


//--------------------- .nv.compat                --------------------------
	.section	.nv.compat,"",@"SHT_CUDA_COMPAT_INFO"
	.align	4
        /*0000*/ 	.byte	0x02, 0x09, 0x00, 0x00, 0x02, 0x02, 0x01, 0x00, 0x02, 0x05, 0x05, 0x00, 0x03, 0x07, 0x01, 0x01
        /*0010*/ 	.byte	0x02, 0x03, 0x00, 0x00, 0x02, 0x06, 0x01, 0x00, 0x04, 0x0b, 0x08, 0x00, 0x09, 0x00, 0x00, 0x00
        /*0020*/ 	.byte	0x00, 0x00, 0x00, 0x00


//--------------------- .nv.info._Z10filterDataPKfS0_Pfii --------------------------
	.section	.nv.info._Z10filterDataPKfS0_Pfii,"",@"SHT_CUDA_INFO"
	.sectionflags	@""
	.align	4


	//----- nvinfo : EIATTR_CUDA_API_VERSION
	.align		4
        /*0000*/ 	.byte	0x04, 0x37
        /*0002*/ 	.short	(.L_7 - .L_6)
.L_6:
        /*0004*/ 	.word	0x00000082


	//----- nvinfo : EIATTR_KPARAM_INFO
	.align		4
.L_7:
        /*0008*/ 	.byte	0x04, 0x17
        /*000a*/ 	.short	(.L_9 - .L_8)
.L_8:
        /*000c*/ 	.word	0x00000000
        /*0010*/ 	.short	0x0004
        /*0012*/ 	.short	0x001c
        /*0014*/ 	.byte	0x00, 0xf0, 0x11, 0x00


	//----- nvinfo : EIATTR_KPARAM_INFO
	.align		4
.L_9:
        /*0018*/ 	.byte	0x04, 0x17
        /*001a*/ 	.short	(.L_11 - .L_10)
.L_10:
        /*001c*/ 	.word	0x00000000
        /*0020*/ 	.short	0x0003
        /*0022*/ 	.short	0x0018
        /*0024*/ 	.byte	0x00, 0xf0, 0x11, 0x00


	//----- nvinfo : EIATTR_KPARAM_INFO
	.align		4
.L_11:
        /*0028*/ 	.byte	0x04, 0x17
        /*002a*/ 	.short	(.L_13 - .L_12)
.L_12:
        /*002c*/ 	.word	0x00000000
        /*0030*/ 	.short	0x0002
        /*0032*/ 	.short	0x0010
        /*0034*/ 	.byte	0x00, 0xf5, 0x21, 0x00


	//----- nvinfo : EIATTR_KPARAM_INFO
	.align		4
.L_13:
        /*0038*/ 	.byte	0x04, 0x17
        /*003a*/ 	.short	(.L_15 - .L_14)
.L_14:
        /*003c*/ 	.word	0x00000000
        /*0040*/ 	.short	0x0001
        /*0042*/ 	.short	0x0008
        /*0044*/ 	.byte	0x00, 0xf5, 0x21, 0x00


	//----- nvinfo : EIATTR_KPARAM_INFO
	.align		4
.L_15:
        /*0048*/ 	.byte	0x04, 0x17
        /*004a*/ 	.short	(.L_17 - .L_16)
.L_16:
        /*004c*/ 	.word	0x00000000
        /*0050*/ 	.short	0x0000
        /*0052*/ 	.short	0x0000
        /*0054*/ 	.byte	0x00, 0xf5, 0x21, 0x00


	//----- nvinfo : EIATTR_SPARSE_MMA_MASK
	.align		4
.L_17:
        /*0058*/ 	.byte	0x03, 0x50
        /*005a*/ 	.short	0x0000


	//----- nvinfo : EIATTR_MAXREG_COUNT
	.align		4
        /*005c*/ 	.byte	0x03, 0x1b
        /*005e*/ 	.short	0x00ff


	//----- nvinfo : EIATTR_MERCURY_ISA_VERSION
	.align		4
        /*0060*/ 	.byte	0x03, 0x5f
        /*0062*/ 	.short	0x0101


	//----- nvinfo : EIATTR_VRC_CTA_INIT_COUNT
	.align		4
        /*0064*/ 	.byte	0x02, 0x4a
	.zero		1
	.zero		1


	//----- nvinfo : EIATTR_EXIT_INSTR_OFFSETS
	.align		4
        /*0068*/ 	.byte	0x04, 0x1c
        /*006a*/ 	.short	(.L_19 - .L_18)


	//   ....[0]....
.L_18:
        /*006c*/ 	.word	0x00000080


	//   ....[1]....
        /*0070*/ 	.word	0x00000ab0


	//----- nvinfo : EIATTR_CBANK_PARAM_SIZE
	.align		4
.L_19:
        /*0074*/ 	.byte	0x03, 0x19
        /*0076*/ 	.short	0x0020


	//----- nvinfo : EIATTR_PARAM_CBANK
	.align		4
        /*0078*/ 	.byte	0x04, 0x0a
        /*007a*/ 	.short	(.L_21 - .L_20)
	.align		4
.L_20:
        /*007c*/ 	.word	index@(.nv.constant0._Z10filterDataPKfS0_Pfii)
        /*0080*/ 	.short	0x0380
        /*0082*/ 	.short	0x0020


	//----- nvinfo : EIATTR_SW_WAR
	.align		4
.L_21:
        /*0084*/ 	.byte	0x04, 0x36
        /*0086*/ 	.short	(.L_23 - .L_22)
.L_22:
        /*0088*/ 	.word	0x00000008
.L_23:


//--------------------- .nv.callgraph             --------------------------
	.section	.nv.callgraph,"",@"SHT_CUDA_CALLGRAPH"
	.align	4
	.sectionentsize	8
	.align		4
        /*0000*/ 	.word	0x00000000
	.align		4
        /*0004*/ 	.word	0xffffffff
	.align		4
        /*0008*/ 	.word	0x00000000
	.align		4
        /*000c*/ 	.word	0xfffffffe
	.align		4
        /*0010*/ 	.word	0x00000000
	.align		4
        /*0014*/ 	.word	0xfffffffd
	.align		4
        /*0018*/ 	.word	0x00000000
	.align		4
        /*001c*/ 	.word	0xfffffffc


//--------------------- .text._Z10filterDataPKfS0_Pfii --------------------------
	.section	.text._Z10filterDataPKfS0_Pfii,"ax",@progbits
	.align	128
        .global         _Z10filterDataPKfS0_Pfii
        .type           _Z10filterDataPKfS0_Pfii,@function
        .size           _Z10filterDataPKfS0_Pfii,(.L_x_7 - _Z10filterDataPKfS0_Pfii)
        .other          _Z10filterDataPKfS0_Pfii,@"STO_CUDA_ENTRY STV_DEFAULT"
_Z10filterDataPKfS0_Pfii:
.text._Z10filterDataPKfS0_Pfii:
[----:B------:R-:W-:Y:S01]  /*0000*/  LDC R1, c[0x0][0x37c] ;  /* 0x0000df00ff017b82 */ /* 0x000fe20000000800 */
[----:B------:R-:W0:Y:S07]  /*0010*/  S2R R9, SR_TID.X ;  /* 0x0000000000097919 */ /* 0x000e2e0000002100 */
[----:B------:R-:W1:Y:S01]  /*0020*/  S2UR UR5, SR_CTAID.X ;  /* 0x00000000000579c3 */ /* 0x000e620000002500 */
[----:B------:R-:W1:Y:S01]  /*0030*/  LDCU UR4, c[0x0][0x360] ;  /* 0x00006c00ff0477ac */ /* 0x000e620008000800 */
[----:B------:R-:W2:Y:S01]  /*0040*/  LDCU UR6, c[0x0][0x39c] ;  /* 0x00007380ff0677ac */ /* 0x000ea20008000800 */
[----:B-1----:R-:W-:-:S06]  /*0050*/  UIMAD UR4, UR4, UR5, URZ ;  /* 0x00000005040472a4 */ /* 0x002fcc000f8e02ff */
[----:B0-----:R-:W-:-:S04]  /*0060*/  IADD3 R7, PT, PT, R9, UR4, RZ ;  /* 0x0000000409077c10 */ /* 0x001fc8000fffe0ff */
[----:B--2---:R-:W-:-:S13]  /*0070*/  ISETP.GE.AND P0, PT, R7, UR6, PT ;  /* 0x0000000607007c0c */ /* 0x004fda000bf06270 */
[----:B------:R-:W-:Y:S05]  /*0080*/  @P0 EXIT ;  /* 0x000000000000094d */ /* 0x000fea0003800000 */
[----:B------:R-:W0:Y:S01]  /*0090*/  LDC R6, c[0x0][0x398] ;  /* 0x0000e600ff067b82 */ /* 0x000e220000000800 */
[----:B------:R-:W1:Y:S01]  /*00a0*/  LDCU.64 UR12, c[0x0][0x358] ;  /* 0x00006b00ff0c77ac */ /* 0x000e620008000a00 */
[----:B------:R-:W-:Y:S01]  /*00b0*/  HFMA2 R11, -RZ, RZ, 0, 0 ;  /* 0x00000000ff0b7431 */ /* 0x000fe200000001ff */
[----:B0-----:R-:W-:-:S13]  /*00c0*/  ISETP.GE.AND P0, PT, R6, 0x1, PT ;  /* 0x000000010600780c */ /* 0x001fda0003f06270 */
[----:B-1----:R-:W-:Y:S05]  /*00d0*/  @!P0 BRA `(.L_x_0) ;  /* 0x0000000800688947 */ /* 0x002fea0003800000 */
[C---:B------:R-:W-:Y:S02]  /*00e0*/  ISETP.GE.U32.AND P1, PT, R6.reuse, 0x10, PT ;  /* 0x000000100600780c */ /* 0x040fe40003f26070 */
[----:B------:R-:W-:Y:S02]  /*00f0*/  LOP3.LUT R23, R6, 0xf, RZ, 0xc0, !PT ;  /* 0x0000000f06177812 */ /* 0x000fe400078ec0ff */
[----:B------:R-:W-:Y:S02]  /*0100*/  MOV R11, RZ ;  /* 0x000000ff000b7202 */ /* 0x000fe40000000f00 */
[----:B------:R-:W-:Y:S02]  /*0110*/  ISETP.NE.AND P0, PT, R23, RZ, PT ;  /* 0x000000ff1700720c */ /* 0x000fe40003f05270 */
[----:B------:R-:W-:-:S05]  /*0120*/  MOV R0, RZ ;  /* 0x000000ff00007202 */ /* 0x000fca0000000f00 */
[----:B------:R-:W-:Y:S06]  /*0130*/  @!P1 BRA `(.L_x_1) ;  /* 0x0000000400149947 */ /* 0x000fec0003800000 */
[----:B------:R-:W0:Y:S01]  /*0140*/  LDCU.128 UR8, c[0x0][0x380] ;  /* 0x00007000ff0877ac */ /* 0x000e220008000c00 */
[C---:B------:R-:W-:Y:S02]  /*0150*/  IADD3 R8, PT, PT, R6.reuse, UR4, R9 ;  /* 0x0000000406087c10 */ /* 0x040fe4000fffe009 */
[----:B------:R-:W-:Y:S02]  /*0160*/  LOP3.LUT R0, R6, 0x7ffffff0, RZ, 0xc0, !PT ;  /* 0x7ffffff006007812 */ /* 0x000fe400078ec0ff */
[----:B------:R-:W-:Y:S01]  /*0170*/  MOV R11, RZ ;  /* 0x000000ff000b7202 */ /* 0x000fe20000000f00 */
[----:B------:R-:W-:Y:S01]  /*0180*/  VIADD R8, R8, 0xffffffff ;  /* 0xffffffff08087836 */ /* 0x000fe20000000000 */
[----:B------:R-:W-:Y:S01]  /*0190*/  IADD3 R10, PT, PT, -R0, RZ, RZ ;  /* 0x000000ff000a7210 */ /* 0x000fe20007ffe1ff */
[----:B0-----:R-:W-:Y:S02]  /*01a0*/  UIADD3 UR7, UP0, UPT, UR10, 0x20, URZ ;  /* 0x000000200a077890 */ /* 0x001fe4000ff1e0ff */
[----:B------:R-:W-:-:S02]  /*01b0*/  UIADD3 UR5, UP1, UPT, UR8, -0x1c, URZ ;  /* 0xffffffe408057890 */ /* 0x000fc4000ff3e0ff */
[----:B------:R-:W-:Y:S02]  /*01c0*/  UIADD3.X UR8, UPT, UPT, URZ, UR11, URZ, UP0, !UPT ;  /* 0x0000000bff087290 */ /* 0x000fe400087fe4ff */
[----:B------:R-:W-:Y:S01]  /*01d0*/  MOV R2, UR7 ;  /* 0x0000000700027c02 */ /* 0x000fe20008000f00 */
[----:B------:R-:W-:-:S03]  /*01e0*/  UIADD3.X UR6, UPT, UPT, UR9, -0x1, URZ, UP1, !UPT ;  /* 0xffffffff09067890 */ /* 0x000fc60008ffe4ff */
[----:B------:R-:W-:-:S09]  /*01f0*/  MOV R3, UR8 ;  /* 0x0000000800037c02 */ /* 0x000fd20008000f00 */
.L_x_2:
[----:B------:R-:W-:Y:S01]  /*0200*/  MOV R5, UR6 ;  /* 0x0000000600057c02 */ /* 0x000fe20008000f00 */
[----:B------:R-:W-:Y:S01]  /*0210*/  IMAD.U32 R4, RZ, RZ, UR5 ;  /* 0x00000005ff047e24 */ /* 0x000fe2000f8e00ff */
[----:B------:R-:W2:Y:S03]  /*0220*/  LDG.E R12, desc[UR12][R2.64+-0x20] ;  /* 0xffffe00c020c7981 */ /* 0x000ea6000c1e1900 */
[----:B------:R-:W-:Y:S01]  /*0230*/  IMAD.WIDE R4, R8, 0x4, R4 ;  /* 0x0000000408047825 */ /* 0x000fe200078e0204 */
[----:B------:R-:W3:Y:S04]  /*0240*/  LDG.E R25, desc[UR12][R2.64+-0x1c] ;  /* 0xffffe40c02197981 */ /* 0x000ee8000c1e1900 */
[----:B------:R-:W2:Y:S04]  /*0250*/  LDG.E R13, desc[UR12][R4.64+0x1c] ;  /* 0x00001c0c040d7981 */ /* 0x000ea8000c1e1900 */
[----:B------:R-:W3:Y:S04]  /*0260*/  LDG.E R26, desc[UR12][R4.64+0x18] ;  /* 0x0000180c041a7981 */ /* 0x000ee8000c1e1900 */
[----:B------:R-:W4:Y:S04]  /*0270*/  LDG.E R17, desc[UR12][R2.64+-0x18] ;  /* 0xffffe80c02117981 */ /* 0x000f28000c1e1900 */
[----:B------:R-:W4:Y:S04]  /*0280*/  LDG.E R18, desc[UR12][R4.64+0x14] ;  /* 0x0000140c04127981 */ /* 0x000f28000c1e1900 */
[----:B------:R-:W5:Y:S04]  /*0290*/  LDG.E R19, desc[UR12][R2.64+-0x14] ;  /* 0xffffec0c02137981 */ /* 0x000f68000c1e1900 */
[----:B------:R-:W5:Y:S04]  /*02a0*/  LDG.E R20, desc[UR12][R4.64+0x10] ;  /* 0x0000100c04147981 */ /* 0x000f68000c1e1900 */
[----:B------:R-:W5:Y:S04]  /*02b0*/  LDG.E R21, desc[UR12][R2.64+-0x10] ;  /* 0xfffff00c02157981 */ /* 0x000f68000c1e1900 */
[----:B------:R-:W5:Y:S04]  /*02c0*/  LDG.E R22, desc[UR12][R4.64+0xc] ;  /* 0x00000c0c04167981 */ /* 0x000f68000c1e1900 */
[----:B------:R-:W5:Y:S04]  /*02d0*/  LDG.E R15, desc[UR12][R2.64+-0xc] ;  /* 0xfffff40c020f7981 */ /* 0x000f68000c1e1900 */
[----:B------:R-:W5:Y:S04]  /*02e0*/  LDG.E R16, desc[UR12][R4.64+0x8] ;  /* 0x0000080c04107981 */ /* 0x000f68000c1e1900 */
[----:B------:R-:W5:Y:S04]  /*02f0*/  LDG.E R14, desc[UR12][R4.64] ;  /* 0x0000000c040e7981 */ /* 0x000f68000c1e1900 */
[----:B------:R-:W5:Y:S01]  /*0300*/  LDG.E R27, desc[UR12][R4.64+-0x20] ;  /* 0xffffe00c041b7981 */ /* 0x000f62000c1e1900 */
[----:B--2---:R-:W-:-:S03]  /*0310*/  FFMA R24, R12, R13, R11 ;  /* 0x0000000d0c187223 */ /* 0x004fc6000000000b */
[----:B------:R-:W2:Y:S04]  /*0320*/  LDG.E R11, desc[UR12][R2.64+-0x8] ;  /* 0xfffff80c020b7981 */ /* 0x000ea8000c1e1900 */
[----:B------:R-:W2:Y:S04]  /*0330*/  LDG.E R12, desc[UR12][R4.64+0x4] ;  /* 0x0000040c040c7981 */ /* 0x000ea8000c1e1900 */
[----:B------:R-:W2:Y:S01]  /*0340*/  LDG.E R13, desc[UR12][R2.64+-0x4] ;  /* 0xfffffc0c020d7981 */ /* 0x000ea2000c1e1900 */
[----:B---3--:R-:W-:-:S03]  /*0350*/  FFMA R24, R25, R26, R24 ;  /* 0x0000001a19187223 */ /* 0x008fc60000000018 */
[----:B------:R-:W3:Y:S01]  /*0360*/  LDG.E R25, desc[UR12][R4.64+-0x18] ;  /* 0xffffe80c04197981 */ /* 0x000ee2000c1e1900 */
[----:B----4-:R-:W-:-:S03]  /*0370*/  FFMA R24, R17, R18, R24 ;  /* 0x0000001211187223 */ /* 0x010fc60000000018 */
[----:B------:R-:W4:Y:S01]  /*0380*/  LDG.E R18, desc[UR12][R2.64] ;  /* 0x0000000c02127981 */ /* 0x000f22000c1e1900 */
[----:B-----5:R-:W-:-:S03]  /*0390*/  FFMA R24, R19, R20, R24 ;  /* 0x0000001413187223 */ /* 0x020fc60000000018 */
[----:B------:R-:W4:Y:S04]  /*03a0*/  LDG.E R17, desc[UR12][R4.64+-0x4] ;  /* 0xfffffc0c04117981 */ /* 0x000f28000c1e1900 */
[----:B------:R-:W5:Y:S01]  /*03b0*/  LDG.E R19, desc[UR12][R2.64+0x4] ;  /* 0x0000040c02137981 */ /* 0x000f62000c1e1900 */
[----:B------:R-:W-:-:S03]  /*03c0*/  FFMA R24, R21, R22, R24 ;  /* 0x0000001615187223 */ /* 0x000fc60000000018 */
[----:B------:R-:W5:Y:S04]  /*03d0*/  LDG.E R20, desc[UR12][R4.64+-0x8] ;  /* 0xfffff80c04147981 */ /* 0x000f68000c1e1900 */
[----:B------:R-:W3:Y:S01]  /*03e0*/  LDG.E R21, desc[UR12][R2.64+0x8] ;  /* 0x0000080c02157981 */ /* 0x000ee2000c1e1900 */
[----:B------:R-:W-:-:S03]  /*03f0*/  FFMA R24, R15, R16, R24 ;  /* 0x000000100f187223 */ /* 0x000fc60000000018 */
[----:B------:R-:W3:Y:S04]  /*0400*/  LDG.E R22, desc[UR12][R4.64+-0xc] ;  /* 0xfffff40c04167981 */ /* 0x000ee8000c1e1900 */
[----:B------:R-:W3:Y:S04]  /*0410*/  LDG.E R15, desc[UR12][R2.64+0xc] ;  /* 0x00000c0c020f7981 */ /* 0x000ee8000c1e1900 */
[----:B------:R-:W3:Y:S04]  /*0420*/  LDG.E R16, desc[UR12][R4.64+-0x10] ;  /* 0xfffff00c04107981 */ /* 0x000ee8000c1e1900 */
[----:B------:R-:W3:Y:S01]  /*0430*/  LDG.E R26, desc[UR12][R2.64+0x1c] ;  /* 0x00001c0c021a7981 */ /* 0x000ee2000c1e1900 */
[----:B--2---:R-:W-:-:S03]  /*0440*/  FFMA R24, R11, R12, R24 ;  /* 0x0000000c0b187223 */ /* 0x004fc60000000018 */
[----:B------:R-:W2:Y:S04]  /*0450*/  LDG.E R11, desc[UR12][R2.64+0x10] ;  /* 0x0000100c020b7981 */ /* 0x000ea8000c1e1900 */
[----:B------:R-:W2:Y:S01]  /*0460*/  LDG.E R12, desc[UR12][R4.64+-0x14] ;  /* 0xffffec0c040c7981 */ /* 0x000ea2000c1e1900 */
[----:B------:R-:W-:-:S03]  /*0470*/  FFMA R29, R13, R14, R24 ;  /* 0x0000000e0d1d7223 */ /* 0x000fc60000000018 */
[----:B------:R-:W2:Y:S04]  /*0480*/  LDG.E R24, desc[UR12][R2.64+0x14] ;  /* 0x0000140c02187981 */ /* 0x000ea8000c1e1900 */
[----:B------:R0:W2:Y:S04]  /*0490*/  LDG.E R14, desc[UR12][R2.64+0x18] ;  /* 0x0000180c020e7981 */ /* 0x0000a8000c1e1900 */
[----:B------:R-:W2:Y:S01]  /*04a0*/  LDG.E R13, desc[UR12][R4.64+-0x1c] ;  /* 0xffffe40c040d7981 */ /* 0x000ea2000c1e1900 */
[----:B----4-:R-:W-:-:S04]  /*04b0*/  FFMA R18, R18, R17, R29 ;  /* 0x0000001112127223 */ /* 0x010fc8000000001d */
[----:B-----5:R-:W-:Y:S01]  /*04c0*/  FFMA R18, R19, R20, R18 ;  /* 0x0000001413127223 */ /* 0x020fe20000000012 */
[----:B------:R-:W-:-:S03]  /*04d0*/  IADD3 R10, PT, PT, R10, 0x10, RZ ;  /* 0x000000100a0a7810 */ /* 0x000fc60007ffe0ff */
[----:B---3--:R-:W-:Y:S01]  /*04e0*/  FFMA R18, R21, R22, R18 ;  /* 0x0000001615127223 */ /* 0x008fe20000000012 */
[----:B------:R-:W-:-:S03]  /*04f0*/  ISETP.NE.AND P1, PT, R10, RZ, PT ;  /* 0x000000ff0a00720c */ /* 0x000fc60003f25270 */
[----:B------:R-:W-:Y:S01]  /*0500*/  FFMA R16, R15, R16, R18 ;  /* 0x000000100f107223 */ /* 0x000fe20000000012 */
[----:B0-----:R-:W-:Y:S02]  /*0510*/  IADD3 R2, P2, PT, R2, 0x40, RZ ;  /* 0x0000004002027810 */ /* 0x001fe40007f5e0ff */
[----:B------:R-:W-:Y:S02]  /*0520*/  IADD3 R8, PT, PT, R8, -0x10, RZ ;  /* 0xfffffff008087810 */ /* 0x000fe40007ffe0ff */
[----:B------:R-:W-:Y:S01]  /*0530*/  IADD3.X R3, PT, PT, RZ, R3, RZ, P2, !PT ;  /* 0x00000003ff037210 */ /* 0x000fe200017fe4ff */
[----:B--2---:R-:W-:-:S04]  /*0540*/  FFMA R11, R11, R12, R16 ;  /* 0x0000000c0b0b7223 */ /* 0x004fc80000000010 */
[----:B------:R-:W-:-:S04]  /*0550*/  FFMA R11, R24, R25, R11 ;  /* 0x00000019180b7223 */ /* 0x000fc8000000000b */
[----:B------:R-:W-:-:S04]  /*0560*/  FFMA R11, R14, R13, R11 ;  /* 0x0000000d0e0b7223 */ /* 0x000fc8000000000b */
[----:B------:R-:W-:Y:S01]  /*0570*/  FFMA R11, R26, R27, R11 ;  /* 0x0000001b1a0b7223 */ /* 0x000fe2000000000b */
[----:B------:R-:W-:Y:S06]  /*0580*/  @P1 BRA `(.L_x_2) ;  /* 0xfffffffc001c1947 */ /* 0x000fec000383ffff */
.L_x_1:
[----:B------:R-:W-:Y:S01]  /*0590*/  IMAD.IADD R8, R7, 0x1, R6 ;  /* 0x0000000107087824 */ /* 0x000fe200078e0206 */
[----:B------:R-:W-:Y:S06]  /*05a0*/  @!P0 BRA `(.L_x_0) ;  /* 0x0000000400348947 */ /* 0x000fec0003800000 */
[----:B------:R-:W-:Y:S02]  /*05b0*/  ISETP.GE.U32.AND P0, PT, R23, 0x8, PT ;  /* 0x000000081700780c */ /* 0x000fe40003f06070 */
[----:B------:R-:W-:-:S04]  /*05c0*/  LOP3.LUT R22, R6, 0x7, RZ, 0xc0, !PT ;  /* 0x0000000706167812 */ /* 0x000fc800078ec0ff */
[----:B------:R-:W-:-:S07]  /*05d0*/  ISETP.NE.AND P1, PT, R22, RZ, PT ;  /* 0x000000ff1600720c */ /* 0x000fce0003f25270 */
[----:B------:R-:W-:Y:S06]  /*05e0*/  @!P0 BRA `(.L_x_3) ;  /* 0x00000000007c8947 */ /* 0x000fec0003800000 */
[----:B------:R-:W0:Y:S01]  /*05f0*/  LDC.64 R2, c[0x0][0x388] ;  /* 0x0000e200ff027b82 */ /* 0x000e220000000a00 */
[----:B------:R-:W-:-:S04]  /*0600*/  LOP3.LUT R13, RZ, R0, RZ, 0x33, !PT ;  /* 0x00000000ff0d7212 */ /* 0x000fc800078e33ff */
[----:B------:R-:W-:-:S03]  /*0610*/  IADD3 R13, PT, PT, R8, R13, RZ ;  /* 0x0000000d080d7210 */ /* 0x000fc60007ffe0ff */
[----:B------:R-:W1:Y:S01]  /*0620*/  LDC.64 R4, c[0x0][0x380] ;  /* 0x0000e000ff047b82 */ /* 0x000e620000000a00 */
[----:B0-----:R-:W-:-:S05]  /*0630*/  IMAD.WIDE.U32 R2, R0, 0x4, R2 ;  /* 0x0000000400027825 */ /* 0x001fca00078e0002 */
[----:B------:R-:W2:Y:S01]  /*0640*/  LDG.E R20, desc[UR12][R2.64] ;  /* 0x0000000c02147981 */ /* 0x000ea2000c1e1900 */
[----:B-1----:R-:W-:-:S03]  /*0650*/  IMAD.WIDE R4, R13, 0x4, R4 ;  /* 0x000000040d047825 */ /* 0x002fc600078e0204 */
        /* <DEDUP_REMOVED lines=15> */
[----:B------:R-:W-:Y:S01]  /*0750*/  IADD3 R0, PT, PT, R0, 0x8, RZ ;  /* 0x0000000800007810 */ /* 0x000fe20007ffe0ff */
[----:B--2---:R-:W-:-:S04]  /*0760*/  FFMA R20, R20, R23, R11 ;  /* 0x0000001714147223 */ /* 0x004fc8000000000b */
[----:B---3--:R-:W-:-:S04]  /*0770*/  FFMA R20, R25, R24, R20 ;  /* 0x0000001819147223 */ /* 0x008fc80000000014 */
[----:B----4-:R-:W-:-:S04]  /*0780*/  FFMA R27, R27, R26, R20 ;  /* 0x0000001a1b1b7223 */ /* 0x010fc80000000014 */
[----:B-----5:R-:W-:-:S04]  /*0790*/  FFMA R19, R16, R19, R27 ;  /* 0x0000001310137223 */ /* 0x020fc8000000001b */
[----:B------:R-:W-:-:S04]  /*07a0*/  FFMA R17, R14, R17, R19 ;  /* 0x000000110e117223 */ /* 0x000fc80000000013 */
[----:B------:R-:W-:-:S04]  /*07b0*/  FFMA R15, R12, R15, R17 ;  /* 0x0000000f0c0f7223 */ /* 0x000fc80000000011 */
[----:B------:R-:W-:-:S04]  /*07c0*/  FFMA R10, R10, R13, R15 ;  /* 0x0000000d0a0a7223 */ /* 0x000fc8000000000f */
[----:B------:R-:W-:-:S07]  /*07d0*/  FFMA R11, R21, R18, R10 ;  /* 0x00000012150b7223 */ /* 0x000fce000000000a */
.L_x_3:
[----:B------:R-:W-:Y:S05]  /*07e0*/  @!P1 BRA `(.L_x_0) ;  /* 0x0000000000a49947 */ /* 0x000fea0003800000 */
        /* <DEDUP_REMOVED lines=17> */
[----:B------:R-:W5:Y:S01]  /*0900*/  LDG.E R18, desc[UR12][R2.64+0xc] ;  /* 0x00000c0c02127981 */ /* 0x000f62000c1e1900 */
[----:B------:R-:W-:Y:S01]  /*0910*/  IADD3 R0, PT, PT, R0, 0x4, RZ ;  /* 0x0000000400007810 */ /* 0x000fe20007ffe0ff */
[----:B--2---:R-:W-:-:S04]  /*0920*/  FFMA R5, R8, R5, R11 ;  /* 0x0000000508057223 */ /* 0x004fc8000000000b */
[----:B---3--:R-:W-:-:S04]  /*0930*/  FFMA R5, R10, R14, R5 ;  /* 0x0000000e0a057223 */ /* 0x008fc80000000005 */
[----:B----4-:R-:W-:-:S04]  /*0940*/  FFMA R5, R16, R15, R5 ;  /* 0x0000000f10057223 */ /* 0x010fc80000000005 */
[----:B-----5:R-:W-:-:S07]  /*0950*/  FFMA R11, R18, R17, R5 ;  /* 0x00000011120b7223 */ /* 0x020fce0000000005 */
.L_x_4:
[----:B------:R-:W-:Y:S05]  /*0960*/  @!P1 BRA `(.L_x_0) ;  /* 0x0000000000449947 */ /* 0x000fea0003800000 */
[----:B------:R-:W0:Y:S01]  /*0970*/  LDC.64 R12, c[0x0][0x388] ;  /* 0x0000e200ff0c7b82 */ /* 0x000e220000000a00 */
[----:B------:R-:W-:-:S07]  /*0980*/  IADD3 R5, PT, PT, R6, UR4, R9 ;  /* 0x0000000406057c10 */ /* 0x000fce000fffe009 */
[----:B------:R-:W1:Y:S01]  /*0990*/  LDC.64 R2, c[0x0][0x380] ;  /* 0x0000e000ff027b82 */ /* 0x000e620000000a00 */
[----:B0-----:R-:W-:Y:S01]  /*09a0*/  IMAD.WIDE.U32 R8, R0, 0x4, R12 ;  /* 0x0000000400087825 */ /* 0x001fe200078e000c */
[----:B------:R-:W-:-:S05]  /*09b0*/  LOP3.LUT R0, RZ, R0, RZ, 0x33, !PT ;  /* 0x00000000ff007212 */ /* 0x000fca00078e33ff */
[----:B------:R-:W-:Y:S01]  /*09c0*/  IMAD.IADD R13, R5, 0x1, R0 ;  /* 0x00000001050d7824 */ /* 0x000fe200078e0200 */
[----:B------:R-:W-:-:S07]  /*09d0*/  IADD3 R0, PT, PT, -R4, RZ, RZ ;  /* 0x000000ff04007210 */ /* 0x000fce0007ffe1ff */
.L_x_5:
[----:B-1----:R-:W-:Y:S01]  /*09e0*/  IMAD.WIDE R4, R13, 0x4, R2 ;  /* 0x000000040d047825 */ /* 0x002fe200078e0202 */
[----:B------:R0:W2:Y:S05]  /*09f0*/  LDG.E R6, desc[UR12][R8.64] ;  /* 0x0000000c08067981 */ /* 0x0000aa000c1e1900 */
[----:B------:R-:W2:Y:S01]  /*0a00*/  LDG.E R4, desc[UR12][R4.64] ;  /* 0x0000000c04047981 */ /* 0x000ea2000c1e1900 */
[----:B------:R-:W-:-:S04]  /*0a10*/  IADD3 R0, PT, PT, R0, 0x1, RZ ;  /* 0x0000000100007810 */ /* 0x000fc80007ffe0ff */
[----:B------:R-:W-:Y:S02]  /*0a20*/  ISETP.NE.AND P0, PT, R0, RZ, PT ;  /* 0x000000ff0000720c */ /* 0x000fe40003f05270 */
[----:B0-----:R-:W-:Y:S02]  /*0a30*/  IADD3 R8, P1, PT, R8, 0x4, RZ ;  /* 0x0000000408087810 */ /* 0x001fe40007f3e0ff */
[----:B------:R-:W-:Y:S02]  /*0a40*/  IADD3 R13, PT, PT, R13, -0x1, RZ ;  /* 0xffffffff0d0d7810 */ /* 0x000fe40007ffe0ff */
[----:B------:R-:W-:Y:S01]  /*0a50*/  IADD3.X R9, PT, PT, RZ, R9, RZ, P1, !PT ;  /* 0x00000009ff097210 */ /* 0x000fe20000ffe4ff */
[----:B--2---:R-:W-:-:S06]  /*0a60*/  FFMA R11, R6, R4, R11 ;  /* 0x00000004060b7223 */ /* 0x004fcc000000000b */
[----:B------:R-:W-:Y:S05]  /*0a70*/  @P0 BRA `(.L_x_5) ;  /* 0xfffffffc00d80947 */ /* 0x000fea000383ffff */
.L_x_0:
[----:B------:R-:W0:Y:S02]  /*0a80*/  LDC.64 R2, c[0x0][0x390] ;  /* 0x0000e400ff027b82 */ /* 0x000e240000000a00 */
[----:B0-----:R-:W-:-:S05]  /*0a90*/  IMAD.WIDE R2, R7, 0x4, R2 ;  /* 0x0000000407027825 */ /* 0x001fca00078e0202 */
[----:B------:R-:W-:Y:S01]  /*0aa0*/  STG.E desc[UR12][R2.64], R11 ;  /* 0x0000000b02007986 */ /* 0x000fe2000c10190c */
[----:B------:R-:W-:Y:S05]  /*0ab0*/  EXIT ;  /* 0x000000000000794d */ /* 0x000fea0003800000 */
.L_x_6:
[----:B------:R-:W-:-:S00]  /*0ac0*/  BRA `(.L_x_6) ;  /* 0xfffffffc00fc7947 */ /* 0x000fc0000383ffff */
[----:B------:R-:W-:-:S00]  /*0ad0*/  NOP ;  /* 0x0000000000007918 */ /* 0x000fc00000000000 */
        /* <DEDUP_REMOVED lines=10> */
.L_x_7:


//--------------------- .nv.shared.reserved.0     --------------------------
	.section	.nv.shared.reserved.0,"aw",@nobits
	.weak		__nv_reservedSMEM_offset_0_alias
	.size		__nv_reservedSMEM_offset_0_alias, 0, 64
	.other		__nv_reservedSMEM_offset_0_alias,@"STO_CUDA_RESERVED_SHARED STV_DEFAULT"
__nv_reservedSMEM_offset_0_alias:
	.zero		0
	.zero		64


//--------------------- .nv.constant0._Z10filterDataPKfS0_Pfii --------------------------
	.section	.nv.constant0._Z10filterDataPKfS0_Pfii,"a",@progbits
	.sectionflags	@""
	.align	4
.nv.constant0._Z10filterDataPKfS0_Pfii:
	.zero		928


//--------------------- SYMBOLS --------------------------

	.type		.nv.reservedSmem.offset0,@object
	.size		.nv.reservedSmem.offset0,0x4
